	.headerflags	@"EF_CUDA_TEXMODE_UNIFIED EF_CUDA_64BIT_ADDRESS EF_CUDA_ACCELERATORS EF_CUDA_SM90 EF_CUDA_VIRTUAL_SM(EF_CUDA_SM90)"
	.elftype	@"ET_EXEC"


//--------------------- .nv.info                  --------------------------
	.section	.nv.info,"",@"SHT_CUDA_INFO"
	.align	4


	//----- nvinfo : EIATTR_REGCOUNT
	.align		4
        /*0000*/ 	.byte	0x04, 0x2f
        /*0002*/ 	.short	(.L_1 - .L_0)
	.align		4
.L_0:
        /*0004*/ 	.word	index@(triton_poi_fused_convolution_relu_13)
        /*0008*/ 	.word	0x0000000c


	//----- nvinfo : EIATTR_MIN_STACK_SIZE
	.align		4
.L_1:
        /*000c*/ 	.byte	0x04, 0x12
        /*000e*/ 	.short	(.L_3 - .L_2)
	.align		4
.L_2:
        /*0010*/ 	.word	index@(triton_poi_fused_convolution_relu_13)
        /*0014*/ 	.word	0x00000000


	//----- nvinfo : EIATTR_FRAME_SIZE
	.align		4
.L_3:
        /*0018*/ 	.byte	0x04, 0x11
        /*001a*/ 	.short	(.L_5 - .L_4)
	.align		4
.L_4:
        /*001c*/ 	.word	index@(triton_poi_fused_convolution_relu_13)
        /*0020*/ 	.word	0x00000000


	//----- nvinfo : EIATTR_MIN_STACK_SIZE
	.align		4
.L_5:
        /*0024*/ 	.byte	0x04, 0x12
        /*0026*/ 	.short	(.L_7 - .L_6)
	.align		4
.L_6:
        /*0028*/ 	.word	index@(triton_poi_fused_convolution_relu_13)
        /*002c*/ 	.word	0x00000000
.L_7:


//--------------------- .nv.info.triton_poi_fused_convolution_relu_13 --------------------------
	.section	.nv.info.triton_poi_fused_convolution_relu_13,"",@"SHT_CUDA_INFO"
	.sectionflags	@""
	.align	4


	//----- nvinfo : EIATTR_CUDA_API_VERSION
	.align		4
        /*0000*/ 	.byte	0x04, 0x37
        /*0002*/ 	.short	(.L_9 - .L_8)
.L_8:
        /*0004*/ 	.word	0x0000007c


	//----- nvinfo : EIATTR_KPARAM_INFO
	.align		4
.L_9:
        /*0008*/ 	.byte	0x04, 0x17
        /*000a*/ 	.short	(.L_11 - .L_10)
.L_10:
        /*000c*/ 	.word	0x00000000
        /*0010*/ 	.short	0x0002
        /*0012*/ 	.short	0x0010
        /*0014*/ 	.byte	0x00, 0xf0, 0x11, 0x00


	//----- nvinfo : EIATTR_KPARAM_INFO
	.align		4
.L_11:
        /*0018*/ 	.byte	0x04, 0x17
        /*001a*/ 	.short	(.L_13 - .L_12)
.L_12:
        /*001c*/ 	.word	0x00000000
        /*0020*/ 	.short	0x0001
        /*0022*/ 	.short	0x0008
        /*0024*/ 	.byte	0x00, 0xf4, 0x21, 0x00


	//----- nvinfo : EIATTR_KPARAM_INFO
	.align		4
.L_13:
        /*0028*/ 	.byte	0x04, 0x17
        /*002a*/ 	.short	(.L_15 - .L_14)
.L_14:
        /*002c*/ 	.word	0x00000000
        /*0030*/ 	.short	0x0000
        /*0032*/ 	.short	0x0000
        /*0034*/ 	.byte	0x00, 0xf4, 0x21, 0x00


	//----- nvinfo : EIATTR_SPARSE_MMA_MASK
	.align		4
.L_15:
        /*0038*/ 	.byte	0x03, 0x50
        /*003a*/ 	.short	0x0000


	//----- nvinfo : EIATTR_MAXREG_COUNT
	.align		4
        /*003c*/ 	.byte	0x03, 0x1b
        /*003e*/ 	.short	0x00ff


	//----- nvinfo : EIATTR_EXIT_INSTR_OFFSETS
	.align		4
        /*0040*/ 	.byte	0x04, 0x1c
        /*0042*/ 	.short	(.L_17 - .L_16)


	//   ....[0]....
.L_16:
        /*0044*/ 	.word	0x000001a0


	//   ....[1]....
        /*0048*/ 	.word	0x000001c0


	//----- nvinfo : EIATTR_REQNTID
	.align		4
.L_17:
        /*004c*/ 	.byte	0x04, 0x10
        /*004e*/ 	.short	(.L_19 - .L_18)
.L_18:
        /*0050*/ 	.word	0x00000020
        /*0054*/ 	.word	0x00000001
        /*0058*/ 	.word	0x00000001


	//----- nvinfo : EIATTR_CBANK_PARAM_SIZE
	.align		4
.L_19:
        /*005c*/ 	.byte	0x03, 0x19
        /*005e*/ 	.short	0x0014


	//----- nvinfo : EIATTR_PARAM_CBANK
	.align		4
        /*0060*/ 	.byte	0x04, 0x0a
        /*0062*/ 	.short	(.L_21 - .L_20)
	.align		4
.L_20:
        /*0064*/ 	.word	index@(.nv.constant0.triton_poi_fused_convolution_relu_13)
        /*0068*/ 	.short	0x0210
        /*006a*/ 	.short	0x0014


	//----- nvinfo : EIATTR_SW_WAR
	.align		4
.L_21:
        /*006c*/ 	.byte	0x04, 0x36
        /*006e*/ 	.short	(.L_23 - .L_22)
.L_22:
        /*0070*/ 	.word	0x00000008
.L_23:


//--------------------- .nv.callgraph             --------------------------
	.section	.nv.callgraph,"",@"SHT_CUDA_CALLGRAPH"
	.align	4
	.sectionentsize	8
	.align		4
        /*0000*/ 	.word	0x00000000
	.align		4
        /*0004*/ 	.word	0xffffffff
	.align		4
        /*0008*/ 	.word	0x00000000
	.align		4
        /*000c*/ 	.word	0xfffffffe
	.align		4
        /*0010*/ 	.word	0x00000000
	.align		4
        /*0014*/ 	.word	0xfffffffd
	.align		4
        /*0018*/ 	.word	0x00000000
	.align		4
        /*001c*/ 	.word	0xfffffffc


//--------------------- .text.triton_poi_fused_convolution_relu_13 --------------------------
	.section	.text.triton_poi_fused_convolution_relu_13,"ax",@progbits
	.align	128
        .global         triton_poi_fused_convolution_relu_13
        .type           triton_poi_fused_convolution_relu_13,@function
        .size           triton_poi_fused_convolution_relu_13,(.L_x_1 - triton_poi_fused_convolution_relu_13)
        .other          triton_poi_fused_convolution_relu_13,@"STO_CUDA_ENTRY STV_DEFAULT"
triton_poi_fused_convolution_relu_13:
.text.triton_poi_fused_convolution_relu_13:
[----:B------:R-:W0:Y:S02]  /*0000*/  LDC R1, c[0x0][0x28] ;  /* 0x00000a00ff017b82 */ /* 0x000e240000000800 */
[----:B------:R-:W1:Y:S01]  /*0010*/  S2R R0, SR_TID.X ;  /* 0x0000000000007919 */ /* 0x000e620000002100 */
[----:B------:R-:W2:Y:S01]  /*0020*/  LDC.64 R2, c[0x0][0x210] ;  /* 0x00008400ff027b82 */ /* 0x000ea20000000a00 */
[----:B------:R-:W-:Y:S01]  /*0030*/  ULDC.64 UR4, c[0x0][0x208] ;  /* 0x0000820000047ab9 */ /* 0x000fe20000000a00 */
[----:B------:R-:W3:Y:S06]  /*0040*/  S2R R7, SR_CTAID.X ;  /* 0x0000000000077919 */ /* 0x000eec0000002500 */
[----:B------:R-:W4:Y:S01]  /*0050*/  LDC.64 R4, c[0x0][0x218] ;  /* 0x00008600ff047b82 */ /* 0x000f220000000a00 */
[----:B-1----:R-:W-:-:S05]  /*0060*/  IMAD.SHL.U32 R0, R0, 0x2, RZ ;  /* 0x0000000200007824 */ /* 0x002fca00078e00ff */
[----:B------:R-:W-:-:S05]  /*0070*/  LOP3.LUT R0, R0, 0x3e, RZ, 0xc0, !PT ;  /* 0x0000003e00007812 */ /* 0x000fca00078ec0ff */
[----:B---3--:R-:W-:-:S04]  /*0080*/  IMAD R7, R7, 0x40, R0 ;  /* 0x0000004007077824 */ /* 0x008fc800078e0200 */
[C---:B------:R-:W-:Y:S01]  /*0090*/  IMAD.HI R0, R7.reuse, 0x66666667, RZ ;  /* 0x6666666707007827 */ /* 0x040fe200078e02ff */
[----:B------:R-:W-:-:S03]  /*00a0*/  ISETP.GE.AND P2, PT, R7, 0x28, PT ;  /* 0x000000280700780c */ /* 0x000fc60003f46270 */
[----:B--2---:R-:W-:Y:S01]  /*00b0*/  IMAD.WIDE R2, R7, 0x4, R2 ;  /* 0x0000000407027825 */ /* 0x004fe200078e0202 */
[----:B------:R-:W-:-:S04]  /*00c0*/  SHF.R.U32.HI R9, RZ, 0x1f, R0 ;  /* 0x0000001fff097819 */ /* 0x000fc80000011600 */
[----:B------:R-:W-:-:S05]  /*00d0*/  LEA.HI.SX32 R0, R0, R9, 0x1e ;  /* 0x0000000900007211 */ /* 0x000fca00078ff2ff */
[----:B------:R-:W-:Y:S01]  /*00e0*/  IMAD R9, R0, -0xa, R7 ;  /* 0xfffffff600097824 */ /* 0x000fe200078e0207 */
[----:B------:R-:W-:-:S03]  /*00f0*/  CS2R R6, SRZ ;  /* 0x0000000000067805 */ /* 0x000fc6000001ff00 */
[----:B----4-:R-:W-:Y:S01]  /*0100*/  IMAD.WIDE R4, R9, 0x4, R4 ;  /* 0x0000000409047825 */ /* 0x010fe200078e0204 */
[----:B------:R-:W-:Y:S02]  /*0110*/  CS2R R8, SRZ ;  /* 0x0000000000087805 */ /* 0x000fe4000001ff00 */
[----:B------:R-:W2:Y:S04]  /*0120*/  @!P2 LDG.E.64 R6, desc[UR4][R2.64] ;  /* 0x000000040206a981 */ /* 0x000ea8000c1e1b00 */
[----:B------:R-:W2:Y:S02]  /*0130*/  @!P2 LDG.E.EL.64 R8, desc[UR4][R4.64] ;  /* 0x000000040408a981 */ /* 0x000ea4000c2e1b00 */
[----:B--2---:R-:W-:Y:S01]  /*0140*/  FSETP.GEU.AND P0, PT, R6, -R8, PT ;  /* 0x800000080600720b */ /* 0x004fe20003f0e000 */
[----:B------:R-:W-:Y:S01]  /*0150*/  FADD R6, R8, R6 ;  /* 0x0000000608067221 */ /* 0x000fe20000000000 */
[----:B------:R-:W-:Y:S01]  /*0160*/  FADD R0, R9, R7 ;  /* 0x0000000709007221 */ /* 0x000fe20000000000 */
[----:B------:R-:W-:-:S03]  /*0170*/  FSETP.GEU.AND P1, PT, R7, -R9, PT ;  /* 0x800000090700720b */ /* 0x000fc60003f2e000 */
[----:B------:R-:W-:Y:S02]  /*0180*/  FSEL R6, R6, RZ, P0 ;  /* 0x000000ff06067208 */ /* 0x000fe40000000000 */
[----:B------:R-:W-:Y:S01]  /*0190*/  FSEL R7, R0, RZ, P1 ;  /* 0x000000ff00077208 */ /* 0x000fe20000800000 */
[----:B------:R-:W-:Y:S07]  /*01a0*/  @P2 EXIT ;  /* 0x000000000000294d */ /* 0x000fee0003800000 */
[----:B------:R-:W-:Y:S01]  /*01b0*/  STG.E.64 desc[UR4][R2.64], R6 ;  /* 0x0000000602007986 */ /* 0x000fe2000c101b04 */
[----:B------:R-:W-:Y:S05]  /*01c0*/  EXIT ;  /* 0x000000000000794d */ /* 0x000fea0003800000 */
.L_x_0:
[----:B------:R-:W-:-:S00]  /*01d0*/  BRA `(.L_x_0) ;  /* 0xfffffffc00fc7947 */ /* 0x000fc0000383ffff */
[----:B------:R-:W-:-:S00]  /*01e0*/  NOP ;  /* 0x0000000000007918 */ /* 0x000fc00000000000 */
        /* <DEDUP_REMOVED lines=9> */
.L_x_1:


//--------------------- .nv.constant0.triton_poi_fused_convolution_relu_13 --------------------------
	.section	.nv.constant0.triton_poi_fused_convolution_relu_13,"a",@progbits
	.sectionflags	@""
	.align	4
.nv.constant0.triton_poi_fused_convolution_relu_13:
	.zero		548
